	.headerflags	@"EF_CUDA_TEXMODE_UNIFIED EF_CUDA_64BIT_ADDRESS EF_CUDA_ACCELERATORS EF_CUDA_SM90 EF_CUDA_VIRTUAL_SM(EF_CUDA_SM90)"
	.elftype	@"ET_EXEC"


//--------------------- .nv.info                  --------------------------
	.section	.nv.info,"",@"SHT_CUDA_INFO"
	.align	4


	//----- nvinfo : EIATTR_REGCOUNT
	.align		4
        /*0000*/ 	.byte	0x04, 0x2f
        /*0002*/ 	.short	(.L_1 - .L_0)
	.align		4
.L_0:
        /*0004*/ 	.word	index@(triton_poi_fused_add_clamp_5)
        /*0008*/ 	.word	0x00000008


	//----- nvinfo : EIATTR_MIN_STACK_SIZE
	.align		4
.L_1:
        /*000c*/ 	.byte	0x04, 0x12
        /*000e*/ 	.short	(.L_3 - .L_2)
	.align		4
.L_2:
        /*0010*/ 	.word	index@(triton_poi_fused_add_clamp_5)
        /*0014*/ 	.word	0x00000000


	//----- nvinfo : EIATTR_FRAME_SIZE
	.align		4
.L_3:
        /*0018*/ 	.byte	0x04, 0x11
        /*001a*/ 	.short	(.L_5 - .L_4)
	.align		4
.L_4:
        /*001c*/ 	.word	index@(triton_poi_fused_add_clamp_5)
        /*0020*/ 	.word	0x00000000


	//----- nvinfo : EIATTR_MIN_STACK_SIZE
	.align		4
.L_5:
        /*0024*/ 	.byte	0x04, 0x12
        /*0026*/ 	.short	(.L_7 - .L_6)
	.align		4
.L_6:
        /*0028*/ 	.word	index@(triton_poi_fused_add_clamp_5)
        /*002c*/ 	.word	0x00000000
.L_7:


//--------------------- .nv.info.triton_poi_fused_add_clamp_5 --------------------------
	.section	.nv.info.triton_poi_fused_add_clamp_5,"",@"SHT_CUDA_INFO"
	.sectionflags	@""
	.align	4


	//----- nvinfo : EIATTR_CUDA_API_VERSION
	.align		4
        /*0000*/ 	.byte	0x04, 0x37
        /*0002*/ 	.short	(.L_9 - .L_8)
.L_8:
        /*0004*/ 	.word	0x0000007c


	//----- nvinfo : EIATTR_KPARAM_INFO
	.align		4
.L_9:
        /*0008*/ 	.byte	0x04, 0x17
        /*000a*/ 	.short	(.L_11 - .L_10)
.L_10:
        /*000c*/ 	.word	0x00000000
        /*0010*/ 	.short	0x0001
        /*0012*/ 	.short	0x0008
        /*0014*/ 	.byte	0x00, 0xf0, 0x11, 0x00


	//----- nvinfo : EIATTR_KPARAM_INFO
	.align		4
.L_11:
        /*0018*/ 	.byte	0x04, 0x17
        /*001a*/ 	.short	(.L_13 - .L_12)
.L_12:
        /*001c*/ 	.word	0x00000000
        /*0020*/ 	.short	0x0000
        /*0022*/ 	.short	0x0000
        /*0024*/ 	.byte	0x00, 0xf4, 0x21, 0x00


	//----- nvinfo : EIATTR_SPARSE_MMA_MASK
	.align		4
.L_13:
        /*0028*/ 	.byte	0x03, 0x50
        /*002a*/ 	.short	0x0000


	//----- nvinfo : EIATTR_MAXREG_COUNT
	.align		4
        /*002c*/ 	.byte	0x03, 0x1b
        /*002e*/ 	.short	0x00ff


	//----- nvinfo : EIATTR_EXIT_INSTR_OFFSETS
	.align		4
        /*0030*/ 	.byte	0x04, 0x1c
        /*0032*/ 	.short	(.L_15 - .L_14)


	//   ....[0]....
.L_14:
        /*0034*/ 	.word	0x00000100


	//   ....[1]....
        /*0038*/ 	.word	0x00000130


	//----- nvinfo : EIATTR_REQNTID
	.align		4
.L_15:
        /*003c*/ 	.byte	0x04, 0x10
        /*003e*/ 	.short	(.L_17 - .L_16)
.L_16:
        /*0040*/ 	.word	0x00000020
        /*0044*/ 	.word	0x00000001
        /*0048*/ 	.word	0x00000001


	//----- nvinfo : EIATTR_CBANK_PARAM_SIZE
	.align		4
.L_17:
        /*004c*/ 	.byte	0x03, 0x19
        /*004e*/ 	.short	0x000c


	//----- nvinfo : EIATTR_PARAM_CBANK
	.align		4
        /*0050*/ 	.byte	0x04, 0x0a
        /*0052*/ 	.short	(.L_19 - .L_18)
	.align		4
.L_18:
        /*0054*/ 	.word	index@(.nv.constant0.triton_poi_fused_add_clamp_5)
        /*0058*/ 	.short	0x0210
        /*005a*/ 	.short	0x000c


	//----- nvinfo : EIATTR_SW_WAR
	.align		4
.L_19:
        /*005c*/ 	.byte	0x04, 0x36
        /*005e*/ 	.short	(.L_21 - .L_20)
.L_20:
        /*0060*/ 	.word	0x00000008
.L_21:


//--------------------- .nv.callgraph             --------------------------
	.section	.nv.callgraph,"",@"SHT_CUDA_CALLGRAPH"
	.align	4
	.sectionentsize	8
	.align		4
        /*0000*/ 	.word	0x00000000
	.align		4
        /*0004*/ 	.word	0xffffffff
	.align		4
        /*0008*/ 	.word	0x00000000
	.align		4
        /*000c*/ 	.word	0xfffffffe
	.align		4
        /*0010*/ 	.word	0x00000000
	.align		4
        /*0014*/ 	.word	0xfffffffd
	.align		4
        /*0018*/ 	.word	0x00000000
	.align		4
        /*001c*/ 	.word	0xfffffffc


//--------------------- .text.triton_poi_fused_add_clamp_5 --------------------------
	.section	.text.triton_poi_fused_add_clamp_5,"ax",@progbits
	.align	128
        .global         triton_poi_fused_add_clamp_5
        .type           triton_poi_fused_add_clamp_5,@function
        .size           triton_poi_fused_add_clamp_5,(.L_x_1 - triton_poi_fused_add_clamp_5)
        .other          triton_poi_fused_add_clamp_5,@"STO_CUDA_ENTRY STV_DEFAULT"
triton_poi_fused_add_clamp_5:
.text.triton_poi_fused_add_clamp_5:
[----:B------:R-:W0:Y:S02]  /*0000*/  LDC R1, c[0x0][0x28] ;  /* 0x00000a00ff017b82 */ /* 0x000e240000000800 */
[----:B------:R-:W1:Y:S01]  /*0010*/  S2R R2, SR_TID.X ;  /* 0x0000000000027919 */ /* 0x000e620000002100 */
[----:B------:R-:W2:Y:S01]  /*0020*/  LDC.64 R4, c[0x0][0x210] ;  /* 0x00008400ff047b82 */ /* 0x000ea20000000a00 */
[----:B------:R-:W3:Y:S01]  /*0030*/  S2R R3, SR_CTAID.X ;  /* 0x0000000000037919 */ /* 0x000ee20000002500 */
[C---:B-1----:R-:W-:Y:S02]  /*0040*/  LOP3.LUT R0, R2.reuse, 0x3, RZ, 0xc0, !PT ;  /* 0x0000000302007812 */ /* 0x042fe400078ec0ff */
[----:B------:R-:W-:-:S03]  /*0050*/  LOP3.LUT P0, RZ, R2, 0x1c, RZ, 0xc0, !PT ;  /* 0x0000001c02ff7812 */ /* 0x000fc6000780c0ff */
[----:B---3--:R-:W-:-:S04]  /*0060*/  IMAD R3, R3, 0x4, R0 ;  /* 0x0000000403037824 */ /* 0x008fc800078e0200 */
[C---:B--2---:R-:W-:Y:S01]  /*0070*/  IMAD.WIDE R4, R3.reuse, 0x8, R4 ;  /* 0x0000000803047825 */ /* 0x044fe200078e0204 */
[----:B------:R-:W-:Y:S02]  /*0080*/  I2FP.F32.S32 R0, R3 ;  /* 0x0000000300007245 */ /* 0x000fe40000201400 */
[----:B------:R-:W-:-:S03]  /*0090*/  ISETP.LT.AND P0, PT, R3, 0x3, !P0 ;  /* 0x000000030300780c */ /* 0x000fc60004701270 */
[----:B------:R-:W-:-:S05]  /*00a0*/  FMUL R0, R0, 3.5 ;  /* 0x4060000000007820 */ /* 0x000fca0000400000 */
[----:B------:R-:W-:-:S06]  /*00b0*/  FMNMX R0, RZ, R0, !PT ;  /* 0x00000000ff007209 */ /* 0x000fcc0007800000 */
[----:B------:R-:W1:Y:S02]  /*00c0*/  F2I.TRUNC.NTZ R0, R0 ;  /* 0x0000000000007305 */ /* 0x000e64000020f100 */
[----:B-1----:R-:W-:-:S05]  /*00d0*/  VIMNMX R2, R0, 0x6, PT ;  /* 0x0000000600027848 */ /* 0x002fca0003fe0100 */
[----:B------:R-:W-:-:S05]  /*00e0*/  VIADD R2, R2, 0x1 ;  /* 0x0000000102027836 */ /* 0x000fca0000000000 */
[----:B------:R-:W-:Y:S01]  /*00f0*/  SHF.R.S32.HI R3, RZ, 0x1f, R2 ;  /* 0x0000001fff037819 */ /* 0x000fe20000011402 */
[----:B------:R-:W-:Y:S06]  /*0100*/  @!P0 EXIT ;  /* 0x000000000000894d */ /* 0x000fec0003800000 */
[----:B------:R-:W-:Y:S02]  /*0110*/  ULDC.64 UR4, c[0x0][0x208] ;  /* 0x0000820000047ab9 */ /* 0x000fe40000000a00 */
[----:B------:R-:W-:Y:S01]  /*0120*/  STG.E.64 desc[UR4][R4.64], R2 ;  /* 0x0000000204007986 */ /* 0x000fe2000c101b04 */
[----:B------:R-:W-:Y:S05]  /*0130*/  EXIT ;  /* 0x000000000000794d */ /* 0x000fea0003800000 */
.L_x_0:
[----:B------:R-:W-:-:S00]  /*0140*/  BRA `(.L_x_0) ;  /* 0xfffffffc00fc7947 */ /* 0x000fc0000383ffff */
[----:B------:R-:W-:-:S00]  /*0150*/  NOP ;  /* 0x0000000000007918 */ /* 0x000fc00000000000 */
        /* <DEDUP_REMOVED lines=10> */
.L_x_1:


//--------------------- .nv.constant0.triton_poi_fused_add_clamp_5 --------------------------
	.section	.nv.constant0.triton_poi_fused_add_clamp_5,"a",@progbits
	.sectionflags	@""
	.align	4
.nv.constant0.triton_poi_fused_add_clamp_5:
	.zero		540
